//
// Generated by NVIDIA NVVM Compiler
//
// Compiler Build ID: CL-36424714
// Cuda compilation tools, release 13.0, V13.0.88
// Based on NVVM 20.0.0
//

.version 9.0
.target sm_100
.address_size 64

	// .globl	_Z5indexPKfPKlPfj
.extern .func  (.param .b32 func_retval0) vprintf
(
	.param .b64 vprintf_param_0,
	.param .b64 vprintf_param_1
)
;
.global .align 1 .b8 $str[7] = {69, 114, 114, 111, 114, 33};

.visible .entry _Z5indexPKfPKlPfj(
	.param .u64 .ptr .align 1 _Z5indexPKfPKlPfj_param_0,
	.param .u64 .ptr .align 1 _Z5indexPKfPKlPfj_param_1,
	.param .u64 .ptr .align 1 _Z5indexPKfPKlPfj_param_2,
	.param .u32 _Z5indexPKfPKlPfj_param_3
)
{
	.reg .pred 	%p<3>;
	.reg .b32 	%r<8>;
	.reg .b32 	%f<2>;
	.reg .b64 	%rd<17>;

	ld.param.u64 	%rd2, [_Z5indexPKfPKlPfj_param_0];
	ld.param.u64 	%rd3, [_Z5indexPKfPKlPfj_param_1];
	ld.param.u64 	%rd4, [_Z5indexPKfPKlPfj_param_2];
	ld.param.u32 	%r2, [_Z5indexPKfPKlPfj_param_3];
	mov.u32 	%r3, %tid.x;
	mov.u32 	%r4, %ctaid.x;
	mov.u32 	%r5, %ntid.x;
	mad.lo.s32 	%r1, %r4, %r5, %r3;
	setp.ge.u32 	%p1, %r1, %r2;
	@%p1 bra 	$L__BB0_4;
	cvta.to.global.u64 	%rd5, %rd3;
	mul.wide.u32 	%rd6, %r1, 8;
	add.s64 	%rd7, %rd5, %rd6;
	ld.global.u64 	%rd1, [%rd7];
	cvt.u64.u32 	%rd8, %r2;
	setp.lt.s64 	%p2, %rd1, %rd8;
	@%p2 bra 	$L__BB0_3;
	mov.u64 	%rd9, $str;
	cvta.global.u64 	%rd10, %rd9;
	{ // callseq 0, 0
	.param .b64 param0;
	st.param.b64 	[param0], %rd10;
	.param .b64 param1;
	st.param.b64 	[param1], 0;
	.param .b32 retval0;
	call.uni (retval0), 
	vprintf, 
	(
	param0, 
	param1
	);
	ld.param.b32 	%r6, [retval0];
	} // callseq 0
	bra.uni 	$L__BB0_4;
$L__BB0_3:
	cvta.to.global.u64 	%rd11, %rd2;
	shl.b64 	%rd12, %rd1, 2;
	add.s64 	%rd13, %rd11, %rd12;
	ld.global.f32 	%f1, [%rd13];
	cvta.to.global.u64 	%rd14, %rd4;
	mul.wide.u32 	%rd15, %r1, 4;
	add.s64 	%rd16, %rd14, %rd15;
	st.global.f32 	[%rd16], %f1;
$L__BB0_4:
	ret;

}


// ===== COMPILED SASS (sm_100) =====

	.target	sm_100

	.elftype	@"ET_EXEC"


//--------------------- .note.nv.tkinfo           --------------------------
	.section	.note.nv.tkinfo,"",@"SHT_NOTE"
	.sectionflags	@"SHF_NOTE_NV_TKINFO"
	.tkinfo
        /*0018*/ 	.word	0x00000002
        /*0030*/ 	.string	""
        /*0030*/ 	.string	"ptxas"
        /*0030*/ 	.string	"Cuda compilation tools, release 13.0, V13.0.88"
        /*0030*/ 	.string	"Build cuda_13.0.r13.0/compiler.36424714_0"
        /*0030*/ 	.string	"-arch sm_100 -m 64 "



//--------------------- .note.nv.cuinfo           --------------------------
	.section	.note.nv.cuinfo,"",@"SHT_NOTE"
	.sectionflags	@"SHF_NOTE_NV_CUINFO"
        /*0018*/ 	.short	0x0002
        /*001a*/ 	.short	0x0064
        /*001c*/ 	.short	0x0082
	.zero		2


//--------------------- .nv.info                  --------------------------
	.section	.nv.info,"",@"SHT_CUDA_INFO"
	.align	4


	//----- nvinfo : EIATTR_REGCOUNT
	.align		4
        /*0000*/ 	.byte	0x04, 0x2f
        /*0002*/ 	.short	(.L_2 - .L_1)
	.align		4
.L_1:
        /*0004*/ 	.word	index@(_Z5indexPKfPKlPfj)
        /*0008*/ 	.word	0x00000018


	//----- nvinfo : EIATTR_FRAME_SIZE
	.align		4
.L_2:
        /*000c*/ 	.byte	0x04, 0x11
        /*000e*/ 	.short	(.L_4 - .L_3)
	.align		4
.L_3:
        /*0010*/ 	.word	index@(_Z5indexPKfPKlPfj)
        /*0014*/ 	.word	0x00000000


	//----- nvinfo : EIATTR_MIN_STACK_SIZE
	.align		4
.L_4:
        /*0018*/ 	.byte	0x04, 0x12
        /*001a*/ 	.short	(.L_6 - .L_5)
	.align		4
.L_5:
        /*001c*/ 	.word	index@(_Z5indexPKfPKlPfj)
        /*0020*/ 	.word	0x00000000
.L_6:


//--------------------- .nv.compat                --------------------------
	.section	.nv.compat,"",@"SHT_CUDA_COMPAT_INFO"
	.align	4
        /*0000*/ 	.byte	0x02, 0x09, 0x00, 0x00, 0x02, 0x02, 0x01, 0x00, 0x02, 0x05, 0x05, 0x00, 0x03, 0x07, 0x01, 0x01
        /*0010*/ 	.byte	0x02, 0x03, 0x00, 0x00, 0x02, 0x06, 0x01, 0x00, 0x04, 0x0b, 0x08, 0x00, 0x09, 0x00, 0x00, 0x00
        /*0020*/ 	.byte	0x00, 0x00, 0x00, 0x00


//--------------------- .nv.info._Z5indexPKfPKlPfj --------------------------
	.section	.nv.info._Z5indexPKfPKlPfj,"",@"SHT_CUDA_INFO"
	.sectionflags	@""
	.align	4


	//----- nvinfo : EIATTR_CUDA_API_VERSION
	.align		4
        /*0000*/ 	.byte	0x04, 0x37
        /*0002*/ 	.short	(.L_8 - .L_7)
.L_7:
        /*0004*/ 	.word	0x00000082


	//----- nvinfo : EIATTR_KPARAM_INFO
	.align		4
.L_8:
        /*0008*/ 	.byte	0x04, 0x17
        /*000a*/ 	.short	(.L_10 - .L_9)
.L_9:
        /*000c*/ 	.word	0x00000000
        /*0010*/ 	.short	0x0003
        /*0012*/ 	.short	0x0018
        /*0014*/ 	.byte	0x00, 0xf0, 0x11, 0x00


	//----- nvinfo : EIATTR_KPARAM_INFO
	.align		4
.L_10:
        /*0018*/ 	.byte	0x04, 0x17
        /*001a*/ 	.short	(.L_12 - .L_11)
.L_11:
        /*001c*/ 	.word	0x00000000
        /*0020*/ 	.short	0x0002
        /*0022*/ 	.short	0x0010
        /*0024*/ 	.byte	0x00, 0xf5, 0x21, 0x00


	//----- nvinfo : EIATTR_KPARAM_INFO
	.align		4
.L_12:
        /*0028*/ 	.byte	0x04, 0x17
        /*002a*/ 	.short	(.L_14 - .L_13)
.L_13:
        /*002c*/ 	.word	0x00000000
        /*0030*/ 	.short	0x0001
        /*0032*/ 	.short	0x0008
        /*0034*/ 	.byte	0x00, 0xf5, 0x21, 0x00


	//----- nvinfo : EIATTR_KPARAM_INFO
	.align		4
.L_14:
        /*0038*/ 	.byte	0x04, 0x17
        /*003a*/ 	.short	(.L_16 - .L_15)
.L_15:
        /*003c*/ 	.word	0x00000000
        /*0040*/ 	.short	0x0000
        /*0042*/ 	.short	0x0000
        /*0044*/ 	.byte	0x00, 0xf5, 0x21, 0x00


	//----- nvinfo : EIATTR_SPARSE_MMA_MASK
	.align		4
.L_16:
        /*0048*/ 	.byte	0x03, 0x50
        /*004a*/ 	.short	0x0000


	//----- nvinfo : EIATTR_MAXREG_COUNT
	.align		4
        /*004c*/ 	.byte	0x03, 0x1b
        /*004e*/ 	.short	0x00ff


	//----- nvinfo : EIATTR_EXTERNS
	.align		4
        /*0050*/ 	.byte	0x04, 0x0f
        /*0052*/ 	.short	(.L_18 - .L_17)


	//   ....[0]....
	.align		4
.L_17:
        /*0054*/ 	.word	index@(vprintf)


	//----- nvinfo : EIATTR_MERCURY_ISA_VERSION
	.align		4
.L_18:
        /*0058*/ 	.byte	0x03, 0x5f
        /*005a*/ 	.short	0x0101


	//----- nvinfo : EIATTR_VRC_CTA_INIT_COUNT
	.align		4
        /*005c*/ 	.byte	0x02, 0x4a
	.zero		1
	.zero		1


	//----- nvinfo : EIATTR_SYSCALL_OFFSETS
	.align		4
        /*0060*/ 	.byte	0x04, 0x46
        /*0062*/ 	.short	(.L_20 - .L_19)


	//   ....[0]....
.L_19:
        /*0064*/ 	.word	0x00000160


	//----- nvinfo : EIATTR_EXIT_INSTR_OFFSETS
	.align		4
.L_20:
        /*0068*/ 	.byte	0x04, 0x1c
        /*006a*/ 	.short	(.L_22 - .L_21)


	//   ....[0]....
.L_21:
        /*006c*/ 	.word	0x00000070


	//   ....[1]....
        /*0070*/ 	.word	0x00000170


	//   ....[2]....
        /*0074*/ 	.word	0x000001f0


	//----- nvinfo : EIATTR_CRS_STACK_SIZE
	.align		4
.L_22:
        /*0078*/ 	.byte	0x04, 0x1e
        /*007a*/ 	.short	(.L_24 - .L_23)
.L_23:
        /*007c*/ 	.word	0x00000000


	//----- nvinfo : EIATTR_CBANK_PARAM_SIZE
	.align		4
.L_24:
        /*0080*/ 	.byte	0x03, 0x19
        /*0082*/ 	.short	0x001c


	//----- nvinfo : EIATTR_PARAM_CBANK
	.align		4
        /*0084*/ 	.byte	0x04, 0x0a
        /*0086*/ 	.short	(.L_26 - .L_25)
	.align		4
.L_25:
        /*0088*/ 	.word	index@(.nv.constant0._Z5indexPKfPKlPfj)
        /*008c*/ 	.short	0x0380
        /*008e*/ 	.short	0x001c


	//----- nvinfo : EIATTR_SW_WAR
	.align		4
.L_26:
        /*0090*/ 	.byte	0x04, 0x36
        /*0092*/ 	.short	(.L_28 - .L_27)
.L_27:
        /*0094*/ 	.word	0x00000008
.L_28:


//--------------------- .nv.callgraph             --------------------------
	.section	.nv.callgraph,"",@"SHT_CUDA_CALLGRAPH"
	.align	4
	.sectionentsize	8
	.align		4
        /*0000*/ 	.word	0x00000000
	.align		4
        /*0004*/ 	.word	0xffffffff
	.align		4
        /*0008*/ 	.word	index@(_Z5indexPKfPKlPfj)
	.align		4
        /*000c*/ 	.word	index@(vprintf)
	.align		4
        /*0010*/ 	.word	0x00000000
	.align		4
        /*0014*/ 	.word	0xfffffffe
	.align		4
        /*0018*/ 	.word	0x00000000
	.align		4
        /*001c*/ 	.word	0xfffffffd
	.align		4
        /*0020*/ 	.word	0x00000000
	.align		4
        /*0024*/ 	.word	0xfffffffc


//--------------------- .nv.constant4             --------------------------
	.section	.nv.constant4,"a",@progbits
	.align	8
	.align		8
.nv.constant4:
        /*0000*/ 	.dword	vprintf
	.align		8
        /*0008*/ 	.dword	$str


//--------------------- .text._Z5indexPKfPKlPfj   --------------------------
	.section	.text._Z5indexPKfPKlPfj,"ax",@progbits
	.align	128
        .global         _Z5indexPKfPKlPfj
        .type           _Z5indexPKfPKlPfj,@function
        .size           _Z5indexPKfPKlPfj,(.L_x_3 - _Z5indexPKfPKlPfj)
        .other          _Z5indexPKfPKlPfj,@"STO_CUDA_ENTRY STV_DEFAULT"
_Z5indexPKfPKlPfj:
.text._Z5indexPKfPKlPfj:
[----:B------:R-:W0:Y:S01]  /*0000*/  LDC R1, c[0x0][0x37c] ;  /* 0x0000df00ff017b82 */ /* 0x000e220000000800 */
[----:B------:R-:W1:Y:S07]  /*0010*/  S2R R7, SR_TID.X ;  /* 0x0000000000077919 */ /* 0x000e6e0000002100 */
[----:B------:R-:W1:Y:S01]  /*0020*/  S2UR UR4, SR_CTAID.X ;  /* 0x00000000000479c3 */ /* 0x000e620000002500 */
[----:B------:R-:W2:Y:S07]  /*0030*/  LDCU UR5, c[0x0][0x398] ;  /* 0x00007300ff0577ac */ /* 0x000eae0008000800 */
[----:B------:R-:W1:Y:S02]  /*0040*/  LDC R0, c[0x0][0x360] ;  /* 0x0000d800ff007b82 */ /* 0x000e640000000800 */
[----:B-1----:R-:W-:-:S05]  /*0050*/  IMAD R7, R0, UR4, R7 ;  /* 0x0000000400077c24 */ /* 0x002fca000f8e0207 */
[----:B--2---:R-:W-:-:S13]  /*0060*/  ISETP.GE.U32.AND P0, PT, R7, UR5, PT ;  /* 0x0000000507007c0c */ /* 0x004fda000bf06070 */
[----:B0-----:R-:W-:Y:S05]  /*0070*/  @P0 EXIT ;  /* 0x000000000000094d */ /* 0x001fea0003800000 */
[----:B------:R-:W0:Y:S01]  /*0080*/  LDC.64 R2, c[0x0][0x388] ;  /* 0x0000e200ff027b82 */ /* 0x000e220000000a00 */
[----:B------:R-:W1:Y:S01]  /*0090*/  LDCU.64 UR36, c[0x0][0x358] ;  /* 0x00006b00ff2477ac */ /* 0x000e620008000a00 */
[----:B0-----:R-:W-:-:S06]  /*00a0*/  IMAD.WIDE.U32 R2, R7, 0x8, R2 ;  /* 0x0000000807027825 */ /* 0x001fcc00078e0002 */
[----:B-1----:R-:W2:Y:S02]  /*00b0*/  LDG.E.64 R2, desc[UR36][R2.64] ;  /* 0x0000002402027981 */ /* 0x002ea4000c1e1b00 */
[----:B--2---:R-:W-:-:S04]  /*00c0*/  ISETP.GE.U32.AND P0, PT, R2, UR5, PT ;  /* 0x0000000502007c0c */ /* 0x004fc8000bf06070 */
[----:B------:R-:W-:-:S13]  /*00d0*/  ISETP.GE.AND.EX P0, PT, R3, RZ, PT, P0 ;  /* 0x000000ff0300720c */ /* 0x000fda0003f06300 */
[----:B------:R-:W-:Y:S05]  /*00e0*/  @!P0 BRA `(.L_x_0) ;  /* 0x0000000000248947 */ /* 0x000fea0003800000 */
[----:B------:R-:W-:Y:S01]  /*00f0*/  MOV R0, 0x0 ;  /* 0x0000000000007802 */ /* 0x000fe20000000f00 */
[----:B------:R-:W0:Y:S01]  /*0100*/  LDCU.64 UR4, c[0x4][0x8] ;  /* 0x01000100ff0477ac */ /* 0x000e220008000a00 */
[----:B------:R-:W-:Y:S02]  /*0110*/  CS2R R6, SRZ ;  /* 0x0000000000067805 */ /* 0x000fe4000001ff00 */
[----:B------:R1:W2:Y:S01]  /*0120*/  LDC.64 R2, c[0x4][R0] ;  /* 0x0100000000027b82 */ /* 0x0002a20000000a00 */
[----:B0-----:R-:W-:Y:S02]  /*0130*/  IMAD.U32 R4, RZ, RZ, UR4 ;  /* 0x00000004ff047e24 */ /* 0x001fe4000f8e00ff */
[----:B-1----:R-:W-:-:S07]  /*0140*/  IMAD.U32 R5, RZ, RZ, UR5 ;  /* 0x00000005ff057e24 */ /* 0x002fce000f8e00ff */
[----:B------:R-:W-:-:S07]  /*0150*/  LEPC R20, `(.L_x_1) ;  /* 0x000000001014794e */ /* 0x000fce0000000000 */
[----:B--2---:R-:W-:Y:S05]  /*0160*/  CALL.ABS.NOINC R2 ;  /* 0x0000000002007343 */ /* 0x004fea0003c00000 */
.L_x_1:
[----:B------:R-:W-:Y:S05]  /*0170*/  EXIT ;  /* 0x000000000000794d */ /* 0x000fea0003800000 */
.L_x_0:
[----:B------:R-:W0:Y:S02]  /*0180*/  LDCU.64 UR4, c[0x0][0x380] ;  /* 0x00007000ff0477ac */ /* 0x000e240008000a00 */
[----:B0-----:R-:W-:-:S04]  /*0190*/  LEA R4, P0, R2, UR4, 0x2 ;  /* 0x0000000402047c11 */ /* 0x001fc8000f8010ff */
[----:B------:R-:W-:Y:S02]  /*01a0*/  LEA.HI.X R5, R2, UR5, R3, 0x2, P0 ;  /* 0x0000000502057c11 */ /* 0x000fe400080f1403 */
[----:B------:R-:W0:Y:S04]  /*01b0*/  LDC.64 R2, c[0x0][0x390] ;  /* 0x0000e400ff027b82 */ /* 0x000e280000000a00 */
[----:B------:R-:W2:Y:S01]  /*01c0*/  LDG.E R5, desc[UR36][R4.64] ;  /* 0x0000002404057981 */ /* 0x000ea2000c1e1900 */
[----:B0-----:R-:W-:-:S05]  /*01d0*/  IMAD.WIDE.U32 R2, R7, 0x4, R2 ;  /* 0x0000000407027825 */ /* 0x001fca00078e0002 */
[----:B--2---:R-:W-:Y:S01]  /*01e0*/  STG.E desc[UR36][R2.64], R5 ;  /* 0x0000000502007986 */ /* 0x004fe2000c101924 */
[----:B------:R-:W-:Y:S05]  /*01f0*/  EXIT ;  /* 0x000000000000794d */ /* 0x000fea0003800000 */
.L_x_2:
[----:B------:R-:W-:-:S00]  /*0200*/  BRA `(.L_x_2) ;  /* 0xfffffffc00fc7947 */ /* 0x000fc0000383ffff */
[----:B------:R-:W-:-:S00]  /*0210*/  NOP ;  /* 0x0000000000007918 */ /* 0x000fc00000000000 */
        /* <DEDUP_REMOVED lines=14> */
.L_x_3:


//--------------------- .nv.global.init           --------------------------
	.section	.nv.global.init,"aw",@progbits
.nv.global.init:
	.type		$str,@object
	.size		$str,(.L_0 - $str)
$str:
        /*0000*/ 	.byte	0x45, 0x72, 0x72, 0x6f, 0x72, 0x21, 0x00
.L_0:


//--------------------- .nv.shared.reserved.0     --------------------------
	.section	.nv.shared.reserved.0,"aw",@nobits
	.weak		__nv_reservedSMEM_offset_0_alias
	.size		__nv_reservedSMEM_offset_0_alias, 0, 64
	.other		__nv_reservedSMEM_offset_0_alias,@"STO_CUDA_RESERVED_SHARED STV_DEFAULT"
__nv_reservedSMEM_offset_0_alias:
	.zero		0
	.zero		64


//--------------------- .nv.constant0._Z5indexPKfPKlPfj --------------------------
	.section	.nv.constant0._Z5indexPKfPKlPfj,"a",@progbits
	.sectionflags	@""
	.align	4
.nv.constant0._Z5indexPKfPKlPfj:
	.zero		924


//--------------------- SYMBOLS --------------------------

	.type		.nv.reservedSmem.offset0,@object
	.size		.nv.reservedSmem.offset0,0x4
	.type		vprintf,@function
